	.headerflags	@"EF_CUDA_TEXMODE_UNIFIED EF_CUDA_64BIT_ADDRESS EF_CUDA_ACCELERATORS EF_CUDA_SM90 EF_CUDA_VIRTUAL_SM(EF_CUDA_SM90)"
	.elftype	@"ET_EXEC"


//--------------------- .nv.info                  --------------------------
	.section	.nv.info,"",@"SHT_CUDA_INFO"
	.align	4


	//----- nvinfo : EIATTR_REGCOUNT
	.align		4
        /*0000*/ 	.byte	0x04, 0x2f
        /*0002*/ 	.short	(.L_3 - .L_2)
	.align		4
.L_2:
        /*0004*/ 	.word	index@(triton_poi_fused__native_batch_norm_legit_no_training_constant_pad_nd_relu_12)
        /*0008*/ 	.word	0x00000018


	//----- nvinfo : EIATTR_MIN_STACK_SIZE
	.align		4
.L_3:
        /*000c*/ 	.byte	0x04, 0x12
        /*000e*/ 	.short	(.L_5 - .L_4)
	.align		4
.L_4:
        /*0010*/ 	.word	index@(triton_poi_fused__native_batch_norm_legit_no_training_constant_pad_nd_relu_12)
        /*0014*/ 	.word	0x00000000


	//----- nvinfo : EIATTR_FRAME_SIZE
	.align		4
.L_5:
        /*0018*/ 	.byte	0x04, 0x11
        /*001a*/ 	.short	(.L_7 - .L_6)
	.align		4
.L_6:
        /*001c*/ 	.word	index@(triton_poi_fused__native_batch_norm_legit_no_training_constant_pad_nd_relu_12)
        /*0020*/ 	.word	0x00000000


	//----- nvinfo : EIATTR_MIN_STACK_SIZE
	.align		4
.L_7:
        /*0024*/ 	.byte	0x04, 0x12
        /*0026*/ 	.short	(.L_9 - .L_8)
	.align		4
.L_8:
        /*0028*/ 	.word	index@(triton_poi_fused__native_batch_norm_legit_no_training_constant_pad_nd_relu_12)
        /*002c*/ 	.word	0x00000000
.L_9:


//--------------------- .nv.info.triton_poi_fused__native_batch_norm_legit_no_training_constant_pad_nd_relu_12 --------------------------
	.section	.nv.info.triton_poi_fused__native_batch_norm_legit_no_training_constant_pad_nd_relu_12,"",@"SHT_CUDA_INFO"
	.sectionflags	@""
	.align	4


	//----- nvinfo : EIATTR_CUDA_API_VERSION
	.align		4
        /*0000*/ 	.byte	0x04, 0x37
        /*0002*/ 	.short	(.L_11 - .L_10)
.L_10:
        /*0004*/ 	.word	0x0000007c


	//----- nvinfo : EIATTR_KPARAM_INFO
	.align		4
.L_11:
        /*0008*/ 	.byte	0x04, 0x17
        /*000a*/ 	.short	(.L_13 - .L_12)
.L_12:
        /*000c*/ 	.word	0x00000000
        /*0010*/ 	.short	0x0006
        /*0012*/ 	.short	0x0030
        /*0014*/ 	.byte	0x00, 0xf0, 0x11, 0x00


	//----- nvinfo : EIATTR_KPARAM_INFO
	.align		4
.L_13:
        /*0018*/ 	.byte	0x04, 0x17
        /*001a*/ 	.short	(.L_15 - .L_14)
.L_14:
        /*001c*/ 	.word	0x00000000
        /*0020*/ 	.short	0x0005
        /*0022*/ 	.short	0x0028
        /*0024*/ 	.byte	0x00, 0xf4, 0x21, 0x00


	//----- nvinfo : EIATTR_KPARAM_INFO
	.align		4
.L_15:
        /*0028*/ 	.byte	0x04, 0x17
        /*002a*/ 	.short	(.L_17 - .L_16)
.L_16:
        /*002c*/ 	.word	0x00000000
        /*0030*/ 	.short	0x0004
        /*0032*/ 	.short	0x0020
        /*0034*/ 	.byte	0x00, 0xf4, 0x21, 0x00


	//----- nvinfo : EIATTR_KPARAM_INFO
	.align		4
.L_17:
        /*0038*/ 	.byte	0x04, 0x17
        /*003a*/ 	.short	(.L_19 - .L_18)
.L_18:
        /*003c*/ 	.word	0x00000000
        /*0040*/ 	.short	0x0003
        /*0042*/ 	.short	0x0018
        /*0044*/ 	.byte	0x00, 0xf4, 0x21, 0x00


	//----- nvinfo : EIATTR_KPARAM_INFO
	.align		4
.L_19:
        /*0048*/ 	.byte	0x04, 0x17
        /*004a*/ 	.short	(.L_21 - .L_20)
.L_20:
        /*004c*/ 	.word	0x00000000
        /*0050*/ 	.short	0x0002
        /*0052*/ 	.short	0x0010
        /*0054*/ 	.byte	0x00, 0xf4, 0x21, 0x00


	//----- nvinfo : EIATTR_KPARAM_INFO
	.align		4
.L_21:
        /*0058*/ 	.byte	0x04, 0x17
        /*005a*/ 	.short	(.L_23 - .L_22)
.L_22:
        /*005c*/ 	.word	0x00000000
        /*0060*/ 	.short	0x0001
        /*0062*/ 	.short	0x0008
        /*0064*/ 	.byte	0x00, 0xf4, 0x21, 0x00


	//----- nvinfo : EIATTR_KPARAM_INFO
	.align		4
.L_23:
        /*0068*/ 	.byte	0x04, 0x17
        /*006a*/ 	.short	(.L_25 - .L_24)
.L_24:
        /*006c*/ 	.word	0x00000000
        /*0070*/ 	.short	0x0000
        /*0072*/ 	.short	0x0000
        /*0074*/ 	.byte	0x00, 0xf4, 0x21, 0x00


	//----- nvinfo : EIATTR_SPARSE_MMA_MASK
	.align		4
.L_25:
        /*0078*/ 	.byte	0x03, 0x50
        /*007a*/ 	.short	0x0000


	//----- nvinfo : EIATTR_MAXREG_COUNT
	.align		4
        /*007c*/ 	.byte	0x03, 0x1b
        /*007e*/ 	.short	0x00ff


	//----- nvinfo : EIATTR_EXIT_INSTR_OFFSETS
	.align		4
        /*0080*/ 	.byte	0x04, 0x1c
        /*0082*/ 	.short	(.L_27 - .L_26)


	//   ....[0]....
.L_26:
        /*0084*/ 	.word	0x000006b0


	//   ....[1]....
        /*0088*/ 	.word	0x000006d0


	//----- nvinfo : EIATTR_REQNTID
	.align		4
.L_27:
        /*008c*/ 	.byte	0x04, 0x10
        /*008e*/ 	.short	(.L_29 - .L_28)
.L_28:
        /*0090*/ 	.word	0x00000100
        /*0094*/ 	.word	0x00000001
        /*0098*/ 	.word	0x00000001


	//----- nvinfo : EIATTR_CBANK_PARAM_SIZE
	.align		4
.L_29:
        /*009c*/ 	.byte	0x03, 0x19
        /*009e*/ 	.short	0x0034


	//----- nvinfo : EIATTR_PARAM_CBANK
	.align		4
        /*00a0*/ 	.byte	0x04, 0x0a
        /*00a2*/ 	.short	(.L_31 - .L_30)
	.align		4
.L_30:
        /*00a4*/ 	.word	index@(.nv.constant0.triton_poi_fused__native_batch_norm_legit_no_training_constant_pad_nd_relu_12)
        /*00a8*/ 	.short	0x0210
        /*00aa*/ 	.short	0x0034


	//----- nvinfo : EIATTR_SW_WAR
	.align		4
.L_31:
        /*00ac*/ 	.byte	0x04, 0x36
        /*00ae*/ 	.short	(.L_33 - .L_32)
.L_32:
        /*00b0*/ 	.word	0x00000008
.L_33:


//--------------------- .nv.callgraph             --------------------------
	.section	.nv.callgraph,"",@"SHT_CUDA_CALLGRAPH"
	.align	4
	.sectionentsize	8
	.align		4
        /*0000*/ 	.word	0x00000000
	.align		4
        /*0004*/ 	.word	0xffffffff
	.align		4
        /*0008*/ 	.word	0x00000000
	.align		4
        /*000c*/ 	.word	0xfffffffe
	.align		4
        /*0010*/ 	.word	0x00000000
	.align		4
        /*0014*/ 	.word	0xfffffffd
	.align		4
        /*0018*/ 	.word	0x00000000
	.align		4
        /*001c*/ 	.word	0xfffffffc


//--------------------- .nv.constant4             --------------------------
	.section	.nv.constant4,"a",@progbits
	.align	8
	.align		8
.nv.constant4:
        /*0000*/ 	.dword	_$_str
	.align		8
        /*0008*/ 	.dword	_$_str_$_2


//--------------------- .text.triton_poi_fused__native_batch_norm_legit_no_training_constant_pad_nd_relu_12 --------------------------
	.section	.text.triton_poi_fused__native_batch_norm_legit_no_training_constant_pad_nd_relu_12,"ax",@progbits
	.align	128
        .global         triton_poi_fused__native_batch_norm_legit_no_training_constant_pad_nd_relu_12
        .type           triton_poi_fused__native_batch_norm_legit_no_training_constant_pad_nd_relu_12,@function
        .size           triton_poi_fused__native_batch_norm_legit_no_training_constant_pad_nd_relu_12,(.L_x_1 - triton_poi_fused__native_batch_norm_legit_no_training_constant_pad_nd_relu_12)
        .other          triton_poi_fused__native_batch_norm_legit_no_training_constant_pad_nd_relu_12,@"STO_CUDA_ENTRY STV_DEFAULT"
triton_poi_fused__native_batch_norm_legit_no_training_constant_pad_nd_relu_12:
.text.triton_poi_fused__native_batch_norm_legit_no_training_constant_pad_nd_relu_12:
[----:B------:R-:W0:Y:S02]  /*0000*/  LDC R1, c[0x0][0x28] ;  /* 0x00000a00ff017b82 */ /* 0x000e240000000800 */
[----:B------:R-:W1:Y:S01]  /*0010*/  S2R R0, SR_TID.X ;  /* 0x0000000000007919 */ /* 0x000e620000002100 */
[----:B------:R-:W-:Y:S01]  /*0020*/  ULDC.64 UR4, c[0x0][0x208] ;  /* 0x0000820000047ab9 */ /* 0x000fe20000000a00 */
[----:B------:R-:W-:Y:S01]  /*0030*/  ULDC.64 UR6, c[0x0][0x210] ;  /* 0x0000840000067ab9 */ /* 0x000fe20000000a00 */
[----:B------:R-:W2:Y:S01]  /*0040*/  S2R R3, SR_CTAID.X ;  /* 0x0000000000037919 */ /* 0x000ea20000002500 */
[----:B-1----:R-:W-:-:S05]  /*0050*/  IMAD.SHL.U32 R0, R0, 0x2, RZ ;  /* 0x0000000200007824 */ /* 0x002fca00078e00ff */
[----:B------:R-:W-:-:S05]  /*0060*/  LOP3.LUT R0, R0, 0x1fe, RZ, 0xc0, !PT ;  /* 0x000001fe00007812 */ /* 0x000fca00078ec0ff */
[----:B--2---:R-:W-:-:S04]  /*0070*/  IMAD R3, R3, 0x200, R0 ;  /* 0x0000020003037824 */ /* 0x004fc800078e0200 */
[----:B------:R-:W-:-:S04]  /*0080*/  IMAD.HI R2, R3, 0x66666667, RZ ;  /* 0x6666666703027827 */ /* 0x000fc800078e02ff */
[----:B------:R-:W-:Y:S01]  /*0090*/  IMAD.HI R0, R3, 0x634c0635, RZ ;  /* 0x634c063503007827 */ /* 0x000fe200078e02ff */
[----:B------:R-:W-:-:S04]  /*00a0*/  SHF.R.U32.HI R7, RZ, 0x1f, R2 ;  /* 0x0000001fff077819 */ /* 0x000fc80000011602 */
[----:B------:R-:W-:Y:S02]  /*00b0*/  LEA.HI.SX32 R7, R2, R7, 0x1a ;  /* 0x0000000702077211 */ /* 0x000fe400078fd2ff */
[----:B------:R-:W-:-:S03]  /*00c0*/  SHF.R.U32.HI R5, RZ, 0x1f, R0 ;  /* 0x0000001fff057819 */ /* 0x000fc60000011600 */
[----:B------:R-:W-:Y:S01]  /*00d0*/  IMAD.HI R2, R7, 0x3e0f83e1, RZ ;  /* 0x3e0f83e107027827 */ /* 0x000fe200078e02ff */
[----:B------:R-:W-:-:S04]  /*00e0*/  LEA.HI.SX32 R13, R0, R5, 0x14 ;  /* 0x00000005000d7211 */ /* 0x000fc800078fa2ff */
[----:B------:R-:W-:Y:S01]  /*00f0*/  SHF.R.U32.HI R9, RZ, 0x1f, R2 ;  /* 0x0000001fff097819 */ /* 0x000fe20000011602 */
[----:B------:R-:W-:-:S03]  /*0100*/  IMAD.HI R0, R13, 0x3e0f83e1, RZ ;  /* 0x3e0f83e10d007827 */ /* 0x000fc600078e02ff */
[----:B------:R-:W-:Y:S02]  /*0110*/  LEA.HI.SX32 R9, R2, R9, 0x1c ;  /* 0x0000000902097211 */ /* 0x000fe400078fe2ff */
[----:B------:R-:W-:-:S03]  /*0120*/  SHF.R.U32.HI R5, RZ, 0x1f, R0 ;  /* 0x0000001fff057819 */ /* 0x000fc60000011600 */
[----:B------:R-:W-:Y:S01]  /*0130*/  IMAD R2, R9, 0x42, RZ ;  /* 0x0000004209027824 */ /* 0x000fe200078e02ff */
[----:B------:R-:W-:Y:S01]  /*0140*/  LEA.HI.SX32 R0, R0, R5, 0x1c ;  /* 0x0000000500007211 */ /* 0x000fe200078fe2ff */
[----:B------:R-:W1:Y:S03]  /*0150*/  LDC.64 R8, c[0x0][0x220] ;  /* 0x00008800ff087b82 */ /* 0x000e660000000a00 */
[----:B------:R-:W-:Y:S01]  /*0160*/  LOP3.LUT R2, RZ, R2, RZ, 0x33, !PT ;  /* 0x00000002ff027212 */ /* 0x000fe200078e33ff */
[----:B------:R-:W-:Y:S02]  /*0170*/  IMAD R10, R0, -0x42, R13 ;  /* 0xffffffbe000a7824 */ /* 0x000fe400078e020d */
[----:B------:R-:W-:Y:S02]  /*0180*/  IMAD R0, R7, -0xa0, R3 ;  /* 0xffffff6007007824 */ /* 0x000fe400078e0203 */
[----:B------:R-:W-:-:S02]  /*0190*/  VIADD R5, R10, 0xffffffff ;  /* 0xffffffff0a057836 */ /* 0x000fc40000000000 */
[----:B------:R-:W-:Y:S02]  /*01a0*/  IMAD.IADD R2, R7, 0x1, R2 ;  /* 0x0000000107027824 */ /* 0x000fe400078e0202 */
[----:B------:R-:W2:Y:S03]  /*01b0*/  LDC.64 R6, c[0x0][0x218] ;  /* 0x00008600ff067b82 */ /* 0x000ea60000000a00 */
[----:B------:R-:W-:Y:S02]  /*01c0*/  LOP3.LUT R2, R5, R2, RZ, 0xfc, !PT ;  /* 0x0000000205027212 */ /* 0x000fe400078efcff */
[----:B------:R-:W-:Y:S02]  /*01d0*/  CS2R R4, SRZ ;  /* 0x0000000000047805 */ /* 0x000fe4000001ff00 */
[----:B------:R-:W-:-:S04]  /*01e0*/  ISETP.GE.U32.AND P0, PT, R2, 0x40, PT ;  /* 0x000000400200780c */ /* 0x000fc80003f06070 */
[----:B------:R-:W-:Y:S01]  /*01f0*/  ISETP.LT.AND P1, PT, R3, 0x2a8a00, !P0 ;  /* 0x002a8a000300780c */ /* 0x000fe20004721270 */
[----:B-1----:R-:W-:-:S12]  /*0200*/  IMAD.WIDE R8, R0, 0x4, R8 ;  /* 0x0000000400087825 */ /* 0x002fd800078e0208 */
[----:B------:R1:W3:Y:S01]  /*0210*/  @P1 LDG.E.EL.64 R4, desc[UR4][R8.64] ;  /* 0x0000000408041981 */ /* 0x0002e2000c2e1b00 */
[----:B------:R-:W-:Y:S02]  /*0220*/  IMAD.MOV.U32 R2, RZ, RZ, RZ ;  /* 0x000000ffff027224 */ /* 0x000fe400078e00ff */
[----:B------:R-:W-:Y:S02]  /*0230*/  IMAD R15, R10, 0x2800, RZ ;  /* 0x000028000a0f7824 */ /* 0x000fe400078e02ff */
[----:B------:R-:W-:-:S05]  /*0240*/  IMAD.HI R2, R3, -0x3f6c8f1d, R2 ;  /* 0xc09370e303027827 */ /* 0x000fca00078e0202 */
[----:B------:R-:W-:-:S04]  /*0250*/  SHF.R.U32.HI R11, RZ, 0x1f, R2 ;  /* 0x0000001fff0b7819 */ /* 0x000fc80000011602 */
[----:B------:R-:W-:Y:S01]  /*0260*/  LEA.HI.SX32 R11, R2, R11, 0xd ;  /* 0x0000000b020b7211 */ /* 0x000fe200078f6aff */
[----:B------:R-:W-:Y:S02]  /*0270*/  IMAD R2, R13, -0x2940, R3 ;  /* 0xffffd6c00d027824 */ /* 0x000fe400078e0203 */
[----:B------:R-:W4:Y:S02]  /*0280*/  LDC.64 R12, c[0x0][0x228] ;  /* 0x00008a00ff0c7b82 */ /* 0x000f240000000a00 */
[----:B------:R-:W-:Y:S01]  /*0290*/  IMAD R14, R11, 0xa0000, RZ ;  /* 0x000a00000b0e7824 */ /* 0x000fe200078e02ff */
[----:B-1----:R-:W-:-:S04]  /*02a0*/  SHF.R.S32.HI R8, RZ, 0x1f, R2 ;  /* 0x0000001fff087819 */ /* 0x002fc80000011402 */
[--C-:B------:R-:W-:Y:S01]  /*02b0*/  IADD3 R2, P2, P3, R15, R2, R14.reuse ;  /* 0x000000020f027210 */ /* 0x100fe20007b5e00e */
[----:B------:R-:W1:Y:S01]  /*02c0*/  LDC.64 R10, c[0x0][0x230] ;  /* 0x00008c00ff0a7b82 */ /* 0x000e620000000a00 */
[----:B------:R-:W-:Y:S02]  /*02d0*/  SHF.R.S32.HI R14, RZ, 0x1f, R14 ;  /* 0x0000001fff0e7819 */ /* 0x000fe4000001140e */
[----:B------:R-:W-:-:S04]  /*02e0*/  SHF.R.S32.HI R15, RZ, 0x1f, R15 ;  /* 0x0000001fff0f7819 */ /* 0x000fc8000001140f */
[----:B------:R-:W-:Y:S02]  /*02f0*/  IADD3.X R17, R15, R8, R14, P2, P3 ;  /* 0x000000080f117210 */ /* 0x000fe400017e640e */
[----:B------:R-:W-:Y:S02]  /*0300*/  CS2R R8, SRZ ;  /* 0x0000000000087805 */ /* 0x000fe4000001ff00 */
[----:B------:R-:W-:Y:S01]  /*0310*/  LEA R20, P2, R2, UR6, 0x2 ;  /* 0x0000000602147c11 */ /* 0x000fe2000f8410ff */
[----:B--2---:R-:W-:Y:S01]  /*0320*/  IMAD.WIDE R14, R0, 0x4, R6 ;  /* 0x00000004000e7825 */ /* 0x004fe200078e0206 */
[----:B------:R-:W-:Y:S02]  /*0330*/  CS2R R6, SRZ ;  /* 0x0000000000067805 */ /* 0x000fe4000001ff00 */
[----:B------:R-:W-:Y:S02]  /*0340*/  LEA.HI.X R21, R2, UR7, R17, 0x2, P2 ;  /* 0x0000000702157c11 */ /* 0x000fe400090f1411 */
[----:B------:R2:W5:Y:S01]  /*0350*/  @P1 LDG.E.EL.64 R8, desc[UR4][R14.64] ;  /* 0x000000040e081981 */ /* 0x000562000c2e1b00 */
[----:B----4-:R-:W-:Y:S01]  /*0360*/  IMAD.WIDE R16, R0, 0x4, R12 ;  /* 0x0000000400107825 */ /* 0x010fe200078e020c */
[----:B------:R-:W-:-:S02]  /*0370*/  CS2R R12, SRZ ;  /* 0x00000000000c7805 */ /* 0x000fc4000001ff00 */
[----:B------:R-:W4:Y:S01]  /*0380*/  @P1 LDG.E.64 R6, desc[UR4][R20.64+-0xa280] ;  /* 0xff5d800414061981 */ /* 0x000f22000c1e1b00 */
[----:B-1----:R-:W-:Y:S01]  /*0390*/  IMAD.WIDE R18, R0, 0x4, R10 ;  /* 0x0000000400127825 */ /* 0x002fe200078e020a */
[----:B------:R-:W-:-:S04]  /*03a0*/  CS2R R10, SRZ ;  /* 0x00000000000a7805 */ /* 0x000fc8000001ff00 */
[----:B------:R-:W4:Y:S04]  /*03b0*/  @P1 LDG.E.EL.64 R12, desc[UR4][R18.64] ;  /* 0x00000004120c1981 */ /* 0x000f28000c2e1b00 */
[----:B------:R5:W4:Y:S01]  /*03c0*/  @P1 LDG.E.EL.64 R10, desc[UR4][R16.64] ;  /* 0x00000004100a1981 */ /* 0x000b22000c2e1b00 */
[----:B--2---:R-:W-:Y:S01]  /*03d0*/  IMAD.MOV.U32 R15, RZ, RZ, 0x3e800000 ;  /* 0x3e800000ff0f7424 */ /* 0x004fe200078e00ff */
[----:B---3--:R-:W-:Y:S02]  /*03e0*/  SEL R4, R4, RZ, P1 ;  /* 0x000000ff04047207 */ /* 0x008fe40000800000 */
[----:B------:R-:W-:-:S03]  /*03f0*/  SEL R5, R5, RZ, P1 ;  /* 0x000000ff05057207 */ /* 0x000fc60000800000 */
[----:B------:R-:W-:Y:S02]  /*0400*/  FADD R4, R4, 9.9999997473787516356e-06 ;  /* 0x3727c5ac04047421 */ /* 0x000fe40000000000 */
[----:B------:R-:W-:Y:S02]  /*0410*/  FADD R5, R5, 9.9999997473787516356e-06 ;  /* 0x3727c5ac05057421 */ /* 0x000fe40000000000 */
[----:B------:R-:W1:Y:S08]  /*0420*/  MUFU.SQRT R0, R4 ;  /* 0x0000000400007308 */ /* 0x000e700000002000 */
[----:B------:R-:W2:Y:S01]  /*0430*/  MUFU.SQRT R2, R5 ;  /* 0x0000000500027308 */ /* 0x000ea20000002000 */
[----:B-1----:R-:W-:-:S02]  /*0440*/  FSETP.GT.AND P2, PT, R0, 8.50705917302346158658e+37, PT ;  /* 0x7e8000000000780b */ /* 0x002fc40003f44000 */
[----:B------:R-:W-:Y:S02]  /*0450*/  FSETP.GEU.AND P4, PT, R0, 1.175494350822287508e-38, PT ;  /* 0x008000000000780b */ /* 0x000fe40003f8e000 */
[C---:B--2---:R-:W-:Y:S02]  /*0460*/  FSETP.GT.AND P3, PT, R2.reuse, 8.50705917302346158658e+37, PT ;  /* 0x7e8000000200780b */ /* 0x044fe40003f64000 */
[----:B------:R-:W-:-:S07]  /*0470*/  FSETP.GEU.AND P5, PT, R2, 1.175494350822287508e-38, PT ;  /* 0x008000000200780b */ /* 0x000fce0003fae000 */
[----:B------:R-:W-:-:S04]  /*0480*/  @P2 FMUL R0, R0, 0.25 ;  /* 0x3e80000000002820 */ /* 0x000fc80000400000 */
[----:B------:R-:W-:Y:S01]  /*0490*/  @!P4 FMUL R0, R0, 16777216 ;  /* 0x4b8000000000c820 */ /* 0x000fe20000400000 */
[----:B------:R-:W-:-:S05]  /*04a0*/  @P3 FMUL R2, R2, 0.25 ;  /* 0x3e80000002023820 */ /* 0x000fca0000400000 */
[----:B------:R-:W1:Y:S01]  /*04b0*/  MUFU.RCP R0, R0 ;  /* 0x0000000000007308 */ /* 0x000e620000001000 */
[----:B------:R-:W-:Y:S01]  /*04c0*/  @!P5 FMUL R2, R2, 16777216 ;  /* 0x4b8000000202d820 */ /* 0x000fe20000400000 */
[----:B------:R-:W-:-:S06]  /*04d0*/  FSEL R5, R15, 1, P2 ;  /* 0x3f8000000f057808 */ /* 0x000fcc0001000000 */
[----:B------:R-:W2:Y:S01]  /*04e0*/  MUFU.RCP R2, R2 ;  /* 0x0000000200027308 */ /* 0x000ea20000001000 */
[----:B------:R-:W-:Y:S01]  /*04f0*/  FSEL R15, R15, 1, P3 ;  /* 0x3f8000000f0f7808 */ /* 0x000fe20001800000 */
[----:B------:R-:W-:Y:S01]  /*0500*/  @!P4 FMUL R5, R5, 16777216 ;  /* 0x4b8000000505c820 */ /* 0x000fe20000400000 */
[----:B-----5:R-:W-:Y:S02]  /*0510*/  SEL R17, R8, RZ, P1 ;  /* 0x000000ff08117207 */ /* 0x020fe40000800000 */
[----:B----4-:R-:W-:Y:S01]  /*0520*/  SEL R6, R6, RZ, P1 ;  /* 0x000000ff06067207 */ /* 0x010fe20000800000 */
[----:B------:R-:W-:Y:S01]  /*0530*/  @!P5 FMUL R15, R15, 16777216 ;  /* 0x4b8000000f0fd820 */ /* 0x000fe20000400000 */
[----:B------:R-:W-:Y:S01]  /*0540*/  SEL R8, R7, RZ, P1 ;  /* 0x000000ff07087207 */ /* 0x000fe20000800000 */
[----:B-1----:R-:W-:Y:S01]  /*0550*/  FMUL R7, R0, R5 ;  /* 0x0000000500077220 */ /* 0x002fe20000400000 */
[----:B------:R-:W-:Y:S01]  /*0560*/  SEL R9, R9, RZ, P1 ;  /* 0x000000ff09097207 */ /* 0x000fe20000800000 */
[----:B------:R-:W1:Y:S01]  /*0570*/  LDC.64 R4, c[0x0][0x238] ;  /* 0x00008e00ff047b82 */ /* 0x000e620000000a00 */
[----:B------:R-:W-:-:S03]  /*0580*/  FADD R6, R6, -R17 ;  /* 0x8000001106067221 */ /* 0x000fc60000000000 */
[----:B------:R-:W-:Y:S01]  /*0590*/  FADD R0, R8, -R9 ;  /* 0x8000000908007221 */ /* 0x000fe20000000000 */
[----:B--2---:R-:W-:Y:S01]  /*05a0*/  FMUL R15, R2, R15 ;  /* 0x0000000f020f7220 */ /* 0x004fe20000400000 */
[----:B------:R-:W-:Y:S01]  /*05b0*/  SEL R10, R10, RZ, P1 ;  /* 0x000000ff0a0a7207 */ /* 0x000fe20000800000 */
[----:B------:R-:W-:Y:S01]  /*05c0*/  FMUL R7, R6, R7 ;  /* 0x0000000706077220 */ /* 0x000fe20000400000 */
[----:B------:R-:W-:Y:S01]  /*05d0*/  SEL R11, R11, RZ, P1 ;  /* 0x000000ff0b0b7207 */ /* 0x000fe20000800000 */
[----:B------:R-:W-:Y:S01]  /*05e0*/  FMUL R0, R0, R15 ;  /* 0x0000000f00007220 */ /* 0x000fe20000400000 */
[----:B------:R-:W-:Y:S02]  /*05f0*/  SEL R12, R12, RZ, P1 ;  /* 0x000000ff0c0c7207 */ /* 0x000fe40000800000 */
[----:B------:R-:W-:Y:S02]  /*0600*/  SEL R13, R13, RZ, P1 ;  /* 0x000000ff0d0d7207 */ /* 0x000fe40000800000 */
[----:B------:R-:W-:Y:S01]  /*0610*/  ISETP.GE.AND P3, PT, R3, 0x2a8a00, PT ;  /* 0x002a8a000300780c */ /* 0x000fe20003f66270 */
[----:B------:R-:W-:-:S02]  /*0620*/  FFMA R12, R7, R10, R12 ;  /* 0x0000000a070c7223 */ /* 0x000fc4000000000c */
[----:B------:R-:W-:-:S03]  /*0630*/  FFMA R13, R0, R11, R13 ;  /* 0x0000000b000d7223 */ /* 0x000fc6000000000d */
[C---:B------:R-:W-:Y:S02]  /*0640*/  FSETP.GEU.AND P1, PT, R12.reuse, RZ, PT ;  /* 0x000000ff0c00720b */ /* 0x040fe40003f2e000 */
[C---:B------:R-:W-:Y:S02]  /*0650*/  FSETP.GEU.AND P2, PT, R13.reuse, RZ, PT ;  /* 0x000000ff0d00720b */ /* 0x040fe40003f4e000 */
[----:B------:R-:W-:Y:S02]  /*0660*/  FSEL R12, R12, RZ, P1 ;  /* 0x000000ff0c0c7208 */ /* 0x000fe40000800000 */
[----:B------:R-:W-:Y:S01]  /*0670*/  FSEL R13, R13, RZ, P2 ;  /* 0x000000ff0d0d7208 */ /* 0x000fe20001000000 */
[----:B-1----:R-:W-:Y:S01]  /*0680*/  IMAD.WIDE R4, R3, 0x4, R4 ;  /* 0x0000000403047825 */ /* 0x002fe200078e0204 */
[----:B------:R-:W-:Y:S02]  /*0690*/  SEL R12, R12, RZ, !P0 ;  /* 0x000000ff0c0c7207 */ /* 0x000fe40004000000 */
[----:B------:R-:W-:Y:S01]  /*06a0*/  SEL R13, R13, RZ, !P0 ;  /* 0x000000ff0d0d7207 */ /* 0x000fe20004000000 */
[----:B------:R-:W-:Y:S06]  /*06b0*/  @P3 EXIT ;  /* 0x000000000000394d */ /* 0x000fec0003800000 */
[----:B------:R-:W-:Y:S01]  /*06c0*/  STG.E.64 desc[UR4][R4.64], R12 ;  /* 0x0000000c04007986 */ /* 0x000fe2000c101b04 */
[----:B------:R-:W-:Y:S05]  /*06d0*/  EXIT ;  /* 0x000000000000794d */ /* 0x000fea0003800000 */
.L_x_0:
[----:B------:R-:W-:-:S00]  /*06e0*/  BRA `(.L_x_0) ;  /* 0xfffffffc00fc7947 */ /* 0x000fc0000383ffff */
[----:B------:R-:W-:-:S00]  /*06f0*/  NOP ;  /* 0x0000000000007918 */ /* 0x000fc00000000000 */
        /* <DEDUP_REMOVED lines=8> */
.L_x_1:


//--------------------- .nv.global.init           --------------------------
	.section	.nv.global.init,"aw",@progbits
.nv.global.init:
	.type		_$_str,@object
	.size		_$_str,(_$_str_$_2 - _$_str)
_$_str:
        /*0000*/ 	.byte	0x5f, 0x5f, 0x43, 0x55, 0x44, 0x41, 0x5f, 0x46, 0x54, 0x5a, 0x00
	.type		_$_str_$_2,@object
	.size		_$_str_$_2,(.L_1 - _$_str_$_2)
_$_str_$_2:
        /*000b*/ 	.byte	0x5f, 0x5f, 0x43, 0x55, 0x44, 0x41, 0x5f, 0x50, 0x52, 0x45, 0x43, 0x5f, 0x53, 0x51, 0x52, 0x54
        /*001b*/ 	.byte	0x00
.L_1:


//--------------------- .nv.constant0.triton_poi_fused__native_batch_norm_legit_no_training_constant_pad_nd_relu_12 --------------------------
	.section	.nv.constant0.triton_poi_fused__native_batch_norm_legit_no_training_constant_pad_nd_relu_12,"a",@progbits
	.sectionflags	@""
	.align	4
.nv.constant0.triton_poi_fused__native_batch_norm_legit_no_training_constant_pad_nd_relu_12:
	.zero		580
